//
// Generated by NVIDIA NVVM Compiler
//
// Compiler Build ID: CL-36424714
// Cuda compilation tools, release 13.0, V13.0.88
// Based on NVVM 20.0.0
//

.version 9.0
.target sm_100
.address_size 64

	// .globl	odd_even_phase11
.global .align 4 .u32 THREADS_IN_BLOCK = 1024;

.visible .entry odd_even_phase11(
	.param .u64 .ptr .align 1 odd_even_phase11_param_0,
	.param .u32 odd_even_phase11_param_1,
	.param .u32 odd_even_phase11_param_2
)
{
	.reg .pred 	%p<3>;
	.reg .b32 	%r<27>;
	.reg .b64 	%rd<7>;

	ld.param.u64 	%rd3, [odd_even_phase11_param_0];
	ld.param.u32 	%r5, [odd_even_phase11_param_1];
	ld.param.u32 	%r6, [odd_even_phase11_param_2];
	mov.u32 	%r8, %ctaid.x;
	mov.u32 	%r9, %ntid.x;
	mov.u32 	%r10, %tid.x;
	mov.u32 	%r11, %ctaid.y;
	mov.u32 	%r12, %ntid.y;
	mov.u32 	%r13, %tid.y;
	mad.lo.s32 	%r14, %r11, %r12, %r13;
	mov.u32 	%r15, %nctaid.x;
	mad.lo.s32 	%r16, %r14, %r15, %r8;
	mad.lo.s32 	%r17, %r16, %r9, %r10;
	shr.u32 	%r18, %r5, 31;
	add.s32 	%r19, %r5, %r18;
	shr.s32 	%r1, %r19, 1;
	rem.s32 	%r20, %r17, %r1;
	sub.s32 	%r21, %r17, %r20;
	add.s32 	%r2, %r21, %r17;
	add.s32 	%r22, %r2, %r1;
	max.s32 	%r24, %r2, %r22;
	setp.ge.s32 	%p1, %r24, %r6;
	@%p1 bra 	$L__BB0_3;
	cvta.to.global.u64 	%rd4, %rd3;
	mul.wide.s32 	%rd5, %r2, 4;
	add.s64 	%rd1, %rd4, %rd5;
	ld.global.u32 	%r3, [%rd1];
	mul.wide.s32 	%rd6, %r1, 4;
	add.s64 	%rd2, %rd1, %rd6;
	ld.global.u32 	%r4, [%rd2];
	setp.ge.s32 	%p2, %r4, %r3;
	@%p2 bra 	$L__BB0_3;
	atom.global.exch.b32 	%r25, [%rd2], %r3;
	atom.global.exch.b32 	%r26, [%rd1], %r4;
$L__BB0_3:
	ret;

}
	// .globl	odd_even_phase12
.visible .entry odd_even_phase12(
	.param .u64 .ptr .align 1 odd_even_phase12_param_0,
	.param .u32 odd_even_phase12_param_1,
	.param .u32 odd_even_phase12_param_2,
	.param .u32 odd_even_phase12_param_3
)
{
	.reg .pred 	%p<3>;
	.reg .b32 	%r<31>;
	.reg .b64 	%rd<7>;

	ld.param.u64 	%rd3, [odd_even_phase12_param_0];
	ld.param.u32 	%r4, [odd_even_phase12_param_1];
	ld.param.u32 	%r5, [odd_even_phase12_param_2];
	ld.param.u32 	%r6, [odd_even_phase12_param_3];
	mov.u32 	%r8, %ctaid.x;
	mov.u32 	%r9, %ntid.x;
	mov.u32 	%r10, %tid.x;
	mov.u32 	%r11, %ctaid.y;
	mov.u32 	%r12, %ntid.y;
	mov.u32 	%r13, %tid.y;
	mad.lo.s32 	%r14, %r11, %r12, %r13;
	mov.u32 	%r15, %nctaid.x;
	mad.lo.s32 	%r16, %r14, %r15, %r8;
	mad.lo.s32 	%r17, %r16, %r9, %r10;
	shr.u32 	%r18, %r5, 31;
	add.s32 	%r19, %r5, %r18;
	shr.s32 	%r20, %r19, 1;
	add.s32 	%r21, %r20, -1;
	div.s32 	%r22, %r17, %r4;
	div.s32 	%r23, %r17, %r21;
	add.s32 	%r24, %r22, %r23;
	add.s32 	%r25, %r24, 3;
	mad.lo.s32 	%r1, %r25, %r4, %r17;
	add.s32 	%r26, %r1, %r4;
	max.s32 	%r28, %r1, %r26;
	setp.ge.s32 	%p1, %r28, %r6;
	@%p1 bra 	$L__BB1_3;
	cvta.to.global.u64 	%rd4, %rd3;
	mul.wide.s32 	%rd5, %r1, 4;
	add.s64 	%rd1, %rd4, %rd5;
	ld.global.u32 	%r2, [%rd1];
	mul.wide.s32 	%rd6, %r4, 4;
	add.s64 	%rd2, %rd1, %rd6;
	ld.global.u32 	%r3, [%rd2];
	setp.ge.s32 	%p2, %r3, %r2;
	@%p2 bra 	$L__BB1_3;
	atom.global.exch.b32 	%r29, [%rd2], %r2;
	atom.global.exch.b32 	%r30, [%rd1], %r3;
$L__BB1_3:
	ret;

}


// ===== COMPILED SASS (sm_100) =====

	.target	sm_100

	.elftype	@"ET_EXEC"


//--------------------- .note.nv.tkinfo           --------------------------
	.section	.note.nv.tkinfo,"",@"SHT_NOTE"
	.sectionflags	@"SHF_NOTE_NV_TKINFO"
	.tkinfo
        /*0018*/ 	.word	0x00000002
        /*0030*/ 	.string	""
        /*0030*/ 	.string	"ptxas"
        /*0030*/ 	.string	"Cuda compilation tools, release 13.0, V13.0.88"
        /*0030*/ 	.string	"Build cuda_13.0.r13.0/compiler.36424714_0"
        /*0030*/ 	.string	"-arch sm_100 -m 64 "



//--------------------- .note.nv.cuinfo           --------------------------
	.section	.note.nv.cuinfo,"",@"SHT_NOTE"
	.sectionflags	@"SHF_NOTE_NV_CUINFO"
        /*0018*/ 	.short	0x0002
        /*001a*/ 	.short	0x0064
        /*001c*/ 	.short	0x0082
	.zero		2


//--------------------- .nv.info                  --------------------------
	.section	.nv.info,"",@"SHT_CUDA_INFO"
	.align	4


	//----- nvinfo : EIATTR_REGCOUNT
	.align		4
        /*0000*/ 	.byte	0x04, 0x2f
        /*0002*/ 	.short	(.L_2 - .L_1)
	.align		4
.L_1:
        /*0004*/ 	.word	index@(odd_even_phase11)
        /*0008*/ 	.word	0x0000000e


	//----- nvinfo : EIATTR_FRAME_SIZE
	.align		4
.L_2:
        /*000c*/ 	.byte	0x04, 0x11
        /*000e*/ 	.short	(.L_4 - .L_3)
	.align		4
.L_3:
        /*0010*/ 	.word	index@(odd_even_phase11)
        /*0014*/ 	.word	0x00000000


	//----- nvinfo : EIATTR_REGCOUNT
	.align		4
.L_4:
        /*0018*/ 	.byte	0x04, 0x2f
        /*001a*/ 	.short	(.L_6 - .L_5)
	.align		4
.L_5:
        /*001c*/ 	.word	index@(odd_even_phase12)
        /*0020*/ 	.word	0x00000012


	//----- nvinfo : EIATTR_FRAME_SIZE
	.align		4
.L_6:
        /*0024*/ 	.byte	0x04, 0x11
        /*0026*/ 	.short	(.L_8 - .L_7)
	.align		4
.L_7:
        /*0028*/ 	.word	index@(odd_even_phase12)
        /*002c*/ 	.word	0x00000000


	//----- nvinfo : EIATTR_MIN_STACK_SIZE
	.align		4
.L_8:
        /*0030*/ 	.byte	0x04, 0x12
        /*0032*/ 	.short	(.L_10 - .L_9)
	.align		4
.L_9:
        /*0034*/ 	.word	index@(odd_even_phase12)
        /*0038*/ 	.word	0x00000000


	//----- nvinfo : EIATTR_MIN_STACK_SIZE
	.align		4
.L_10:
        /*003c*/ 	.byte	0x04, 0x12
        /*003e*/ 	.short	(.L_12 - .L_11)
	.align		4
.L_11:
        /*0040*/ 	.word	index@(odd_even_phase11)
        /*0044*/ 	.word	0x00000000
.L_12:


//--------------------- .nv.compat                --------------------------
	.section	.nv.compat,"",@"SHT_CUDA_COMPAT_INFO"
	.align	4
        /*0000*/ 	.byte	0x02, 0x09, 0x00, 0x00, 0x02, 0x02, 0x01, 0x00, 0x02, 0x05, 0x05, 0x00, 0x03, 0x07, 0x01, 0x01
        /*0010*/ 	.byte	0x02, 0x03, 0x00, 0x00, 0x02, 0x06, 0x01, 0x00, 0x04, 0x0b, 0x08, 0x00, 0x09, 0x00, 0x00, 0x00
        /*0020*/ 	.byte	0x00, 0x00, 0x00, 0x00


//--------------------- .nv.info.odd_even_phase12 --------------------------
	.section	.nv.info.odd_even_phase12,"",@"SHT_CUDA_INFO"
	.sectionflags	@""
	.align	4


	//----- nvinfo : EIATTR_CUDA_API_VERSION
	.align		4
        /*0000*/ 	.byte	0x04, 0x37
        /*0002*/ 	.short	(.L_14 - .L_13)
.L_13:
        /*0004*/ 	.word	0x00000082


	//----- nvinfo : EIATTR_KPARAM_INFO
	.align		4
.L_14:
        /*0008*/ 	.byte	0x04, 0x17
        /*000a*/ 	.short	(.L_16 - .L_15)
.L_15:
        /*000c*/ 	.word	0x00000000
        /*0010*/ 	.short	0x0003
        /*0012*/ 	.short	0x0010
        /*0014*/ 	.byte	0x00, 0xf0, 0x11, 0x00


	//----- nvinfo : EIATTR_KPARAM_INFO
	.align		4
.L_16:
        /*0018*/ 	.byte	0x04, 0x17
        /*001a*/ 	.short	(.L_18 - .L_17)
.L_17:
        /*001c*/ 	.word	0x00000000
        /*0020*/ 	.short	0x0002
        /*0022*/ 	.short	0x000c
        /*0024*/ 	.byte	0x00, 0xf0, 0x11, 0x00


	//----- nvinfo : EIATTR_KPARAM_INFO
	.align		4
.L_18:
        /*0028*/ 	.byte	0x04, 0x17
        /*002a*/ 	.short	(.L_20 - .L_19)
.L_19:
        /*002c*/ 	.word	0x00000000
        /*0030*/ 	.short	0x0001
        /*0032*/ 	.short	0x0008
        /*0034*/ 	.byte	0x00, 0xf0, 0x11, 0x00


	//----- nvinfo : EIATTR_KPARAM_INFO
	.align		4
.L_20:
        /*0038*/ 	.byte	0x04, 0x17
        /*003a*/ 	.short	(.L_22 - .L_21)
.L_21:
        /*003c*/ 	.word	0x00000000
        /*0040*/ 	.short	0x0000
        /*0042*/ 	.short	0x0000
        /*0044*/ 	.byte	0x00, 0xf5, 0x21, 0x00


	//----- nvinfo : EIATTR_SPARSE_MMA_MASK
	.align		4
.L_22:
        /*0048*/ 	.byte	0x03, 0x50
        /*004a*/ 	.short	0x0000


	//----- nvinfo : EIATTR_MAXREG_COUNT
	.align		4
        /*004c*/ 	.byte	0x03, 0x1b
        /*004e*/ 	.short	0x00ff


	//----- nvinfo : EIATTR_MERCURY_ISA_VERSION
	.align		4
        /*0050*/ 	.byte	0x03, 0x5f
        /*0052*/ 	.short	0x0101


	//----- nvinfo : EIATTR_VRC_CTA_INIT_COUNT
	.align		4
        /*0054*/ 	.byte	0x02, 0x4a
	.zero		1
	.zero		1


	//----- nvinfo : EIATTR_EXIT_INSTR_OFFSETS
	.align		4
        /*0058*/ 	.byte	0x04, 0x1c
        /*005a*/ 	.short	(.L_24 - .L_23)


	//   ....[0]....
.L_23:
        /*005c*/ 	.word	0x00000420


	//   ....[1]....
        /*0060*/ 	.word	0x000004a0


	//   ....[2]....
        /*0064*/ 	.word	0x000004d0


	//----- nvinfo : EIATTR_CBANK_PARAM_SIZE
	.align		4
.L_24:
        /*0068*/ 	.byte	0x03, 0x19
        /*006a*/ 	.short	0x0014


	//----- nvinfo : EIATTR_PARAM_CBANK
	.align		4
        /*006c*/ 	.byte	0x04, 0x0a
        /*006e*/ 	.short	(.L_26 - .L_25)
	.align		4
.L_25:
        /*0070*/ 	.word	index@(.nv.constant0.odd_even_phase12)
        /*0074*/ 	.short	0x0380
        /*0076*/ 	.short	0x0014


	//----- nvinfo : EIATTR_SW_WAR
	.align		4
.L_26:
        /*0078*/ 	.byte	0x04, 0x36
        /*007a*/ 	.short	(.L_28 - .L_27)
.L_27:
        /*007c*/ 	.word	0x00000008
.L_28:


//--------------------- .nv.info.odd_even_phase11 --------------------------
	.section	.nv.info.odd_even_phase11,"",@"SHT_CUDA_INFO"
	.sectionflags	@""
	.align	4


	//----- nvinfo : EIATTR_CUDA_API_VERSION
	.align		4
        /*0000*/ 	.byte	0x04, 0x37
        /*0002*/ 	.short	(.L_30 - .L_29)
.L_29:
        /*0004*/ 	.word	0x00000082


	//----- nvinfo : EIATTR_KPARAM_INFO
	.align		4
.L_30:
        /*0008*/ 	.byte	0x04, 0x17
        /*000a*/ 	.short	(.L_32 - .L_31)
.L_31:
        /*000c*/ 	.word	0x00000000
        /*0010*/ 	.short	0x0002
        /*0012*/ 	.short	0x000c
        /*0014*/ 	.byte	0x00, 0xf0, 0x11, 0x00


	//----- nvinfo : EIATTR_KPARAM_INFO
	.align		4
.L_32:
        /*0018*/ 	.byte	0x04, 0x17
        /*001a*/ 	.short	(.L_34 - .L_33)
.L_33:
        /*001c*/ 	.word	0x00000000
        /*0020*/ 	.short	0x0001
        /*0022*/ 	.short	0x0008
        /*0024*/ 	.byte	0x00, 0xf0, 0x11, 0x00


	//----- nvinfo : EIATTR_KPARAM_INFO
	.align		4
.L_34:
        /*0028*/ 	.byte	0x04, 0x17
        /*002a*/ 	.short	(.L_36 - .L_35)
.L_35:
        /*002c*/ 	.word	0x00000000
        /*0030*/ 	.short	0x0000
        /*0032*/ 	.short	0x0000
        /*0034*/ 	.byte	0x00, 0xf5, 0x21, 0x00


	//----- nvinfo : EIATTR_SPARSE_MMA_MASK
	.align		4
.L_36:
        /*0038*/ 	.byte	0x03, 0x50
        /*003a*/ 	.short	0x0000


	//----- nvinfo : EIATTR_MAXREG_COUNT
	.align		4
        /*003c*/ 	.byte	0x03, 0x1b
        /*003e*/ 	.short	0x00ff


	//----- nvinfo : EIATTR_MERCURY_ISA_VERSION
	.align		4
        /*0040*/ 	.byte	0x03, 0x5f
        /*0042*/ 	.short	0x0101


	//----- nvinfo : EIATTR_VRC_CTA_INIT_COUNT
	.align		4
        /*0044*/ 	.byte	0x02, 0x4a
	.zero		1
	.zero		1


	//----- nvinfo : EIATTR_EXIT_INSTR_OFFSETS
	.align		4
        /*0048*/ 	.byte	0x04, 0x1c
        /*004a*/ 	.short	(.L_38 - .L_37)


	//   ....[0]....
.L_37:
        /*004c*/ 	.word	0x000002a0


	//   ....[1]....
        /*0050*/ 	.word	0x00000320


	//   ....[2]....
        /*0054*/ 	.word	0x00000350


	//----- nvinfo : EIATTR_CBANK_PARAM_SIZE
	.align		4
.L_38:
        /*0058*/ 	.byte	0x03, 0x19
        /*005a*/ 	.short	0x0010


	//----- nvinfo : EIATTR_PARAM_CBANK
	.align		4
        /*005c*/ 	.byte	0x04, 0x0a
        /*005e*/ 	.short	(.L_40 - .L_39)
	.align		4
.L_39:
        /*0060*/ 	.word	index@(.nv.constant0.odd_even_phase11)
        /*0064*/ 	.short	0x0380
        /*0066*/ 	.short	0x0010


	//----- nvinfo : EIATTR_SW_WAR
	.align		4
.L_40:
        /*0068*/ 	.byte	0x04, 0x36
        /*006a*/ 	.short	(.L_42 - .L_41)
.L_41:
        /*006c*/ 	.word	0x00000008
.L_42:


//--------------------- .nv.callgraph             --------------------------
	.section	.nv.callgraph,"",@"SHT_CUDA_CALLGRAPH"
	.align	4
	.sectionentsize	8
	.align		4
        /*0000*/ 	.word	0x00000000
	.align		4
        /*0004*/ 	.word	0xffffffff
	.align		4
        /*0008*/ 	.word	0x00000000
	.align		4
        /*000c*/ 	.word	0xfffffffe
	.align		4
        /*0010*/ 	.word	0x00000000
	.align		4
        /*0014*/ 	.word	0xfffffffd
	.align		4
        /*0018*/ 	.word	0x00000000
	.align		4
        /*001c*/ 	.word	0xfffffffc


//--------------------- .nv.constant4             --------------------------
	.section	.nv.constant4,"a",@progbits
	.align	8
	.align		8
.nv.constant4:
        /*0000*/ 	.dword	THREADS_IN_BLOCK


//--------------------- .text.odd_even_phase12    --------------------------
	.section	.text.odd_even_phase12,"ax",@progbits
	.align	128
        .global         odd_even_phase12
        .type           odd_even_phase12,@function
        .size           odd_even_phase12,(.L_x_2 - odd_even_phase12)
        .other          odd_even_phase12,@"STO_CUDA_ENTRY STV_DEFAULT"
odd_even_phase12:
.text.odd_even_phase12:
[----:B------:R-:W-:Y:S08]  /*0000*/  LDC R1, c[0x0][0x37c] ;  /* 0x0000df00ff017b82 */ /* 0x000ff00000000800 */
[----:B------:R-:W0:Y:S01]  /*0010*/  LDC.64 R2, c[0x0][0x388] ;  /* 0x0000e200ff027b82 */ /* 0x000e220000000a00 */
[----:B------:R-:W1:Y:S01]  /*0020*/  S2R R13, SR_TID.Y ;  /* 0x00000000000d7919 */ /* 0x000e620000002200 */
[----:B------:R-:W2:Y:S01]  /*0030*/  LDCU UR5, c[0x0][0x360] ;  /* 0x00006c00ff0577ac */ /* 0x000ea20008000800 */
[----:B------:R-:W2:Y:S05]  /*0040*/  S2R R11, SR_TID.X ;  /* 0x00000000000b7919 */ /* 0x000eaa0000002100 */
[----:B------:R-:W1:Y:S08]  /*0050*/  S2UR UR6, SR_CTAID.Y ;  /* 0x00000000000679c3 */ /* 0x000e700000002600 */
[----:B------:R-:W3:Y:S01]  /*0060*/  S2UR UR4, SR_CTAID.X ;  /* 0x00000000000479c3 */ /* 0x000ee20000002500 */
[----:B0-----:R-:W-:-:S02]  /*0070*/  IABS R4, R2 ;  /* 0x0000000200047213 */ /* 0x001fc40000000000 */
[----:B------:R-:W-:-:S03]  /*0080*/  LEA.HI R0, R3, R3, RZ, 0x1 ;  /* 0x0000000303007211 */ /* 0x000fc600078f08ff */
[----:B------:R-:W-:Y:S01]  /*0090*/  IMAD.MOV.U32 R3, RZ, RZ, R4 ;  /* 0x000000ffff037224 */ /* 0x000fe200078e0004 */
[----:B------:R-:W-:Y:S01]  /*00a0*/  LEA.HI.SX32 R0, R0, 0xffffffff, 0x1f ;  /* 0xffffffff00007811 */ /* 0x000fe200078ffaff */
[----:B------:R-:W1:Y:S02]  /*00b0*/  LDC R4, c[0x0][0x364] ;  /* 0x0000d900ff047b82 */ /* 0x000e640000000800 */
[----:B------:R-:W0:Y:S01]  /*00c0*/  I2F.RP R6, R3 ;  /* 0x0000000300067306 */ /* 0x000e220000209400 */
[----:B------:R-:W-:-:S05]  /*00d0*/  IABS R8, R0 ;  /* 0x0000000000087213 */ /* 0x000fca0000000000 */
[----:B------:R-:W3:Y:S02]  /*00e0*/  LDC R15, c[0x0][0x370] ;  /* 0x0000dc00ff0f7b82 */ /* 0x000ee40000000800 */
[----:B------:R-:W4:Y:S08]  /*00f0*/  I2F.RP R9, R8 ;  /* 0x0000000800097306 */ /* 0x000f300000209400 */
[----:B0-----:R-:W0:Y:S01]  /*0100*/  MUFU.RCP R6, R6 ;  /* 0x0000000600067308 */ /* 0x001e220000001000 */
[----:B-1----:R-:W-:-:S07]  /*0110*/  IMAD R4, R4, UR6, R13 ;  /* 0x0000000604047c24 */ /* 0x002fce000f8e020d */
[----:B----4-:R-:W1:Y:S01]  /*0120*/  MUFU.RCP R9, R9 ;  /* 0x0000000900097308 */ /* 0x010e620000001000 */
[----:B---3--:R-:W-:Y:S01]  /*0130*/  IMAD R4, R4, R15, UR4 ;  /* 0x0000000404047e24 */ /* 0x008fe2000f8e020f */
[----:B------:R-:W3:Y:S01]  /*0140*/  LDCU UR4, c[0x0][0x390] ;  /* 0x00007200ff0477ac */ /* 0x000ee20008000800 */
[----:B0-----:R-:W-:-:S06]  /*0150*/  VIADD R5, R6, 0xffffffe ;  /* 0x0ffffffe06057836 */ /* 0x001fcc0000000000 */
[----:B------:R-:W0:Y:S01]  /*0160*/  F2I.FTZ.U32.TRUNC.NTZ R5, R5 ;  /* 0x0000000500057305 */ /* 0x000e22000021f000 */
[----:B-1----:R-:W-:Y:S01]  /*0170*/  IADD3 R6, PT, PT, R9, 0xffffffe, RZ ;  /* 0x0ffffffe09067810 */ /* 0x002fe20007ffe0ff */
[----:B--2---:R-:W-:Y:S02]  /*0180*/  IMAD R9, R4, UR5, R11 ;  /* 0x0000000504097c24 */ /* 0x004fe4000f8e020b */
[----:B------:R-:W-:-:S04]  /*0190*/  HFMA2 R4, -RZ, RZ, 0, 0 ;  /* 0x00000000ff047431 */ /* 0x000fc800000001ff */
[----:B------:R1:W2:Y:S01]  /*01a0*/  F2I.FTZ.U32.TRUNC.NTZ R7, R6 ;  /* 0x0000000600077305 */ /* 0x0002a2000021f000 */
[----:B0-----:R-:W-:Y:S02]  /*01b0*/  IMAD.MOV R10, RZ, RZ, -R5 ;  /* 0x000000ffff0a7224 */ /* 0x001fe400078e0a05 */
[----:B-1----:R-:W-:Y:S02]  /*01c0*/  IMAD.MOV.U32 R6, RZ, RZ, RZ ;  /* 0x000000ffff067224 */ /* 0x002fe400078e00ff */
[----:B------:R-:W-:Y:S01]  /*01d0*/  IMAD R11, R10, R3, RZ ;  /* 0x000000030a0b7224 */ /* 0x000fe200078e02ff */
[----:B------:R-:W-:Y:S01]  /*01e0*/  IABS R10, R9 ;  /* 0x00000009000a7213 */ /* 0x000fe20000000000 */
[----:B--2---:R-:W-:Y:S02]  /*01f0*/  IMAD.MOV R13, RZ, RZ, -R7 ;  /* 0x000000ffff0d7224 */ /* 0x004fe400078e0a07 */
[----:B------:R-:W-:Y:S01]  /*0200*/  IMAD.HI.U32 R4, R5, R11, R4 ;  /* 0x0000000b05047227 */ /* 0x000fe200078e0004 */
[----:B------:R-:W-:-:S03]  /*0210*/  IABS R11, R0 ;  /* 0x00000000000b7213 */ /* 0x000fc60000000000 */
[----:B------:R-:W-:Y:S02]  /*0220*/  IMAD R5, R13, R8, RZ ;  /* 0x000000080d057224 */ /* 0x000fe400078e02ff */
[----:B------:R-:W-:-:S04]  /*0230*/  IMAD.HI.U32 R4, R4, R10, RZ ;  /* 0x0000000a04047227 */ /* 0x000fc800078e00ff */
[----:B------:R-:W-:Y:S01]  /*0240*/  IMAD.HI.U32 R6, R7, R5, R6 ;  /* 0x0000000507067227 */ /* 0x000fe200078e0006 */
[----:B------:R-:W-:-:S03]  /*0250*/  IADD3 R7, PT, PT, -R4, RZ, RZ ;  /* 0x000000ff04077210 */ /* 0x000fc60007ffe1ff */
[----:B------:R-:W-:Y:S02]  /*0260*/  IMAD.MOV R11, RZ, RZ, -R11 ;  /* 0x000000ffff0b7224 */ /* 0x000fe400078e0a0b */
[----:B------:R-:W-:-:S04]  /*0270*/  IMAD.HI.U32 R5, R6, R10, RZ ;  /* 0x0000000a06057227 */ /* 0x000fc800078e00ff */
[--C-:B------:R-:W-:Y:S02]  /*0280*/  IMAD R6, R3, R7, R10.reuse ;  /* 0x0000000703067224 */ /* 0x100fe400078e020a */
[----:B------:R-:W-:-:S03]  /*0290*/  IMAD R7, R5, R11, R10 ;  /* 0x0000000b05077224 */ /* 0x000fc600078e020a */
[----:B------:R-:W-:Y:S02]  /*02a0*/  ISETP.GT.U32.AND P4, PT, R3, R6, PT ;  /* 0x000000060300720c */ /* 0x000fe40003f84070 */
[----:B------:R-:W-:-:S11]  /*02b0*/  ISETP.GT.U32.AND P5, PT, R8, R7, PT ;  /* 0x000000070800720c */ /* 0x000fd60003fa4070 */
[----:B------:R-:W-:Y:S01]  /*02c0*/  @!P4 IMAD.IADD R6, R6, 0x1, -R3 ;  /* 0x000000010606c824 */ /* 0x000fe200078e0a03 */
[----:B------:R-:W-:Y:S01]  /*02d0*/  @!P4 IADD3 R4, PT, PT, R4, 0x1, RZ ;  /* 0x000000010404c810 */ /* 0x000fe20007ffe0ff */
[----:B------:R-:W-:Y:S01]  /*02e0*/  @!P5 IMAD.IADD R7, R7, 0x1, -R8 ;  /* 0x000000010707d824 */ /* 0x000fe200078e0a08 */
[----:B------:R-:W-:Y:S01]  /*02f0*/  ISETP.NE.AND P4, PT, R2, RZ, PT ;  /* 0x000000ff0200720c */ /* 0x000fe20003f85270 */
[----:B------:R-:W-:Y:S01]  /*0300*/  @!P5 VIADD R5, R5, 0x1 ;  /* 0x000000010505d836 */ /* 0x000fe20000000000 */
[----:B------:R-:W-:Y:S02]  /*0310*/  ISETP.GE.U32.AND P0, PT, R6, R3, PT ;  /* 0x000000030600720c */ /* 0x000fe40003f06070 */
[----:B------:R-:W-:Y:S02]  /*0320*/  ISETP.GE.U32.AND P1, PT, R7, R8, PT ;  /* 0x000000080700720c */ /* 0x000fe40003f26070 */
[C---:B------:R-:W-:Y:S02]  /*0330*/  LOP3.LUT R6, R9.reuse, R0, RZ, 0x3c, !PT ;  /* 0x0000000009067212 */ /* 0x040fe400078e3cff */
[----:B------:R-:W-:-:S02]  /*0340*/  LOP3.LUT R3, R9, R2, RZ, 0x3c, !PT ;  /* 0x0000000209037212 */ /* 0x000fc400078e3cff */
[----:B------:R-:W-:Y:S02]  /*0350*/  ISETP.GE.AND P2, PT, R6, RZ, PT ;  /* 0x000000ff0600720c */ /* 0x000fe40003f46270 */
[----:B------:R-:W-:Y:S02]  /*0360*/  ISETP.GE.AND P3, PT, R3, RZ, PT ;  /* 0x000000ff0300720c */ /* 0x000fe40003f66270 */
[----:B------:R-:W-:Y:S01]  /*0370*/  ISETP.NE.AND P5, PT, R0, RZ, PT ;  /* 0x000000ff0000720c */ /* 0x000fe20003fa5270 */
[----:B------:R-:W-:Y:S02]  /*0380*/  @P0 VIADD R4, R4, 0x1 ;  /* 0x0000000104040836 */ /* 0x000fe40000000000 */
[----:B------:R-:W-:-:S06]  /*0390*/  @P1 IADD3 R5, PT, PT, R5, 0x1, RZ ;  /* 0x0000000105051810 */ /* 0x000fcc0007ffe0ff */
[----:B------:R-:W-:Y:S02]  /*03a0*/  @!P2 IADD3 R5, PT, PT, -R5, RZ, RZ ;  /* 0x000000ff0505a210 */ /* 0x000fe40007ffe1ff */
[----:B------:R-:W-:Y:S01]  /*03b0*/  @!P3 IMAD.MOV R4, RZ, RZ, -R4 ;  /* 0x000000ffff04b224 */ /* 0x000fe200078e0a04 */
[----:B------:R-:W-:Y:S02]  /*03c0*/  @!P4 LOP3.LUT R4, RZ, R2, RZ, 0x33, !PT ;  /* 0x00000002ff04c212 */ /* 0x000fe400078e33ff */
[----:B------:R-:W-:-:S04]  /*03d0*/  @!P5 LOP3.LUT R5, RZ, R0, RZ, 0x33, !PT ;  /* 0x00000000ff05d212 */ /* 0x000fc800078e33ff */
[----:B------:R-:W-:-:S05]  /*03e0*/  IADD3 R5, PT, PT, R4, 0x3, R5 ;  /* 0x0000000304057810 */ /* 0x000fca0007ffe005 */
[----:B------:R-:W-:-:S05]  /*03f0*/  IMAD R9, R5, R2, R9 ;  /* 0x0000000205097224 */ /* 0x000fca00078e0209 */
[----:B------:R-:W-:-:S04]  /*0400*/  VIADDMNMX R0, R9, R2, R9, !PT ;  /* 0x0000000209007246 */ /* 0x000fc80007800109 */
[----:B---3--:R-:W-:-:S13]  /*0410*/  ISETP.GE.AND P0, PT, R0, UR4, PT ;  /* 0x0000000400007c0c */ /* 0x008fda000bf06270 */
[----:B------:R-:W-:Y:S05]  /*0420*/  @P0 EXIT ;  /* 0x000000000000094d */ /* 0x000fea0003800000 */
[----:B------:R-:W0:Y:S01]  /*0430*/  LDC.64 R4, c[0x0][0x380] ;  /* 0x0000e000ff047b82 */ /* 0x000e220000000a00 */
[----:B------:R-:W1:Y:S01]  /*0440*/  LDCU.64 UR4, c[0x0][0x358] ;  /* 0x00006b00ff0477ac */ /* 0x000e620008000a00 */
[----:B0-----:R-:W-:-:S05]  /*0450*/  IMAD.WIDE R4, R9, 0x4, R4 ;  /* 0x0000000409047825 */ /* 0x001fca00078e0204 */
[----:B-1----:R-:W2:Y:S01]  /*0460*/  LDG.E R7, desc[UR4][R4.64] ;  /* 0x0000000404077981 */ /* 0x002ea2000c1e1900 */
[----:B------:R-:W-:-:S05]  /*0470*/  IMAD.WIDE R2, R2, 0x4, R4 ;  /* 0x0000000402027825 */ /* 0x000fca00078e0204 */
[----:B------:R-:W2:Y:S02]  /*0480*/  LDG.E R0, desc[UR4][R2.64] ;  /* 0x0000000402007981 */ /* 0x000ea4000c1e1900 */
[----:B--2---:R-:W-:-:S13]  /*0490*/  ISETP.GE.AND P0, PT, R0, R7, PT ;  /* 0x000000070000720c */ /* 0x004fda0003f06270 */
[----:B------:R-:W-:Y:S05]  /*04a0*/  @P0 EXIT ;  /* 0x000000000000094d */ /* 0x000fea0003800000 */
[----:B------:R-:W-:Y:S04]  /*04b0*/  ATOMG.E.EXCH.STRONG.GPU PT, RZ, desc[UR4][R2.64], R7 ;  /* 0x8000000702ff79a8 */ /* 0x000fe8000c1ef104 */
[----:B------:R-:W-:Y:S01]  /*04c0*/  ATOMG.E.EXCH.STRONG.GPU PT, RZ, desc[UR4][R4.64], R0 ;  /* 0x8000000004ff79a8 */ /* 0x000fe2000c1ef104 */
[----:B------:R-:W-:Y:S05]  /*04d0*/  EXIT ;  /* 0x000000000000794d */ /* 0x000fea0003800000 */
.L_x_0:
[----:B------:R-:W-:-:S00]  /*04e0*/  BRA `(.L_x_0) ;  /* 0xfffffffc00fc7947 */ /* 0x000fc0000383ffff */
[----:B------:R-:W-:-:S00]  /*04f0*/  NOP ;  /* 0x0000000000007918 */ /* 0x000fc00000000000 */
        /* <DEDUP_REMOVED lines=8> */
.L_x_2:


//--------------------- .text.odd_even_phase11    --------------------------
	.section	.text.odd_even_phase11,"ax",@progbits
	.align	128
        .global         odd_even_phase11
        .type           odd_even_phase11,@function
        .size           odd_even_phase11,(.L_x_3 - odd_even_phase11)
        .other          odd_even_phase11,@"STO_CUDA_ENTRY STV_DEFAULT"
odd_even_phase11:
.text.odd_even_phase11:
[----:B------:R-:W-:Y:S08]  /*0000*/  LDC R1, c[0x0][0x37c] ;  /* 0x0000df00ff017b82 */ /* 0x000ff00000000800 */
[----:B------:R-:W0:Y:S01]  /*0010*/  LDC R0, c[0x0][0x388] ;  /* 0x0000e200ff007b82 */ /* 0x000e220000000800 */
[----:B------:R-:W1:Y:S01]  /*0020*/  S2R R7, SR_TID.Y ;  /* 0x0000000000077919 */ /* 0x000e620000002200 */
[----:B------:R-:W2:Y:S01]  /*0030*/  LDCU UR5, c[0x0][0x360] ;  /* 0x00006c00ff0577ac */ /* 0x000ea20008000800 */
[----:B------:R-:W2:Y:S05]  /*0040*/  S2R R5, SR_TID.X ;  /* 0x0000000000057919 */ /* 0x000eaa0000002100 */
[----:B------:R-:W1:Y:S08]  /*0050*/  S2UR UR6, SR_CTAID.Y ;  /* 0x00000000000679c3 */ /* 0x000e700000002600 */
[----:B------:R-:W1:Y:S01]  /*0060*/  LDC R2, c[0x0][0x364] ;  /* 0x0000d900ff027b82 */ /* 0x000e620000000800 */
[----:B0-----:R-:W-:-:S07]  /*0070*/  LEA.HI R0, R0, R0, RZ, 0x1 ;  /* 0x0000000000007211 */ /* 0x001fce00078f08ff */
[----:B------:R-:W0:Y:S01]  /*0080*/  S2UR UR4, SR_CTAID.X ;  /* 0x00000000000479c3 */ /* 0x000e220000002500 */
[----:B------:R-:W-:-:S04]  /*0090*/  SHF.R.S32.HI R0, RZ, 0x1, R0 ;  /* 0x00000001ff007819 */ /* 0x000fc80000011400 */
[----:B------:R-:W-:-:S03]  /*00a0*/  IABS R11, R0 ;  /* 0x00000000000b7213 */ /* 0x000fc60000000000 */
[----:B------:R-:W0:Y:S01]  /*00b0*/  LDC R9, c[0x0][0x370] ;  /* 0x0000dc00ff097b82 */ /* 0x000e220000000800 */
[----:B------:R-:W3:Y:S01]  /*00c0*/  I2F.RP R4, R11 ;  /* 0x0000000b00047306 */ /* 0x000ee20000209400 */
[----:B-1----:R-:W-:-:S07]  /*00d0*/  IMAD R2, R2, UR6, R7 ;  /* 0x0000000602027c24 */ /* 0x002fce000f8e0207 */
[----:B---3--:R-:W1:Y:S01]  /*00e0*/  MUFU.RCP R4, R4 ;  /* 0x0000000400047308 */ /* 0x008e620000001000 */
[----:B0-----:R-:W-:Y:S01]  /*00f0*/  IMAD R2, R2, R9, UR4 ;  /* 0x0000000402027e24 */ /* 0x001fe2000f8e0209 */
[----:B------:R-:W0:Y:S01]  /*0100*/  LDCU UR4, c[0x0][0x38c] ;  /* 0x00007180ff0477ac */ /* 0x000e220008000800 */
[----:B-1----:R-:W-:Y:S02]  /*0110*/  VIADD R3, R4, 0xffffffe ;  /* 0x0ffffffe04037836 */ /* 0x002fe40000000000 */
[----:B--2---:R-:W-:Y:S01]  /*0120*/  IMAD R4, R2, UR5, R5 ;  /* 0x0000000502047c24 */ /* 0x004fe2000f8e0205 */
[----:B------:R-:W-:-:S03]  /*0130*/  IABS R2, R0 ;  /* 0x0000000000027213 */ /* 0x000fc60000000000 */
[----:B------:R-:W1:Y:S01]  /*0140*/  F2I.FTZ.U32.TRUNC.NTZ R3, R3 ;  /* 0x0000000300037305 */ /* 0x000e62000021f000 */
[----:B------:R-:W-:Y:S01]  /*0150*/  ISETP.GE.AND P2, PT, R4, RZ, PT ;  /* 0x000000ff0400720c */ /* 0x000fe20003f46270 */
[----:B------:R-:W-:Y:S02]  /*0160*/  IMAD.MOV R7, RZ, RZ, -R2 ;  /* 0x000000ffff077224 */ /* 0x000fe400078e0a02 */
[----:B------:R-:W-:Y:S02]  /*0170*/  HFMA2 R2, -RZ, RZ, 0, 0 ;  /* 0x00000000ff027431 */ /* 0x000fe400000001ff */
[----:B-1----:R-:W-:-:S04]  /*0180*/  IMAD.MOV R6, RZ, RZ, -R3 ;  /* 0x000000ffff067224 */ /* 0x002fc800078e0a03 */
[----:B------:R-:W-:Y:S01]  /*0190*/  IMAD R5, R6, R11, RZ ;  /* 0x0000000b06057224 */ /* 0x000fe200078e02ff */
[----:B------:R-:W-:-:S03]  /*01a0*/  IABS R6, R4 ;  /* 0x0000000400067213 */ /* 0x000fc60000000000 */
[----:B------:R-:W-:-:S04]  /*01b0*/  IMAD.HI.U32 R2, R3, R5, R2 ;  /* 0x0000000503027227 */ /* 0x000fc800078e0002 */
[----:B------:R-:W-:Y:S02]  /*01c0*/  IMAD.MOV.U32 R3, RZ, RZ, R6 ;  /* 0x000000ffff037224 */ /* 0x000fe400078e0006 */
[----:B------:R-:W-:Y:S02]  /*01d0*/  IMAD.MOV.U32 R5, RZ, RZ, R7 ;  /* 0x000000ffff057224 */ /* 0x000fe400078e0007 */
[----:B------:R-:W-:-:S04]  /*01e0*/  IMAD.HI.U32 R2, R2, R3, RZ ;  /* 0x0000000302027227 */ /* 0x000fc800078e00ff */
[----:B------:R-:W-:-:S05]  /*01f0*/  IMAD R2, R2, R5, R3 ;  /* 0x0000000502027224 */ /* 0x000fca00078e0203 */
[----:B------:R-:W-:-:S13]  /*0200*/  ISETP.GT.U32.AND P0, PT, R11, R2, PT ;  /* 0x000000020b00720c */ /* 0x000fda0003f04070 */
[----:B------:R-:W-:Y:S02]  /*0210*/  @!P0 IADD3 R2, PT, PT, R2, -R11, RZ ;  /* 0x8000000b02028210 */ /* 0x000fe40007ffe0ff */
[----:B------:R-:W-:Y:S02]  /*0220*/  ISETP.NE.AND P0, PT, R0, RZ, PT ;  /* 0x000000ff0000720c */ /* 0x000fe40003f05270 */
[----:B------:R-:W-:-:S13]  /*0230*/  ISETP.GT.U32.AND P1, PT, R11, R2, PT ;  /* 0x000000020b00720c */ /* 0x000fda0003f24070 */
[----:B------:R-:W-:-:S05]  /*0240*/  @!P1 IMAD.IADD R2, R2, 0x1, -R11 ;  /* 0x0000000102029824 */ /* 0x000fca00078e0a0b */
[----:B------:R-:W-:Y:S02]  /*0250*/  @!P2 IADD3 R2, PT, PT, -R2, RZ, RZ ;  /* 0x000000ff0202a210 */ /* 0x000fe40007ffe1ff */
[----:B------:R-:W-:-:S04]  /*0260*/  @!P0 LOP3.LUT R2, RZ, R0, RZ, 0x33, !PT ;  /* 0x00000000ff028212 */ /* 0x000fc800078e33ff */
[----:B------:R-:W-:-:S04]  /*0270*/  IADD3 R5, PT, PT, R4, R4, -R2 ;  /* 0x0000000404057210 */ /* 0x000fc80007ffe802 */
[----:B------:R-:W-:-:S04]  /*0280*/  VIADDMNMX R2, R5, R0, R5, !PT ;  /* 0x0000000005027246 */ /* 0x000fc80007800105 */
[----:B0-----:R-:W-:-:S13]  /*0290*/  ISETP.GE.AND P0, PT, R2, UR4, PT ;  /* 0x0000000402007c0c */ /* 0x001fda000bf06270 */
        /* <DEDUP_REMOVED lines=12> */
.L_x_1:
        /* <DEDUP_REMOVED lines=10> */
.L_x_3:


//--------------------- .nv.global.init           --------------------------
	.section	.nv.global.init,"aw",@progbits
	.align	4
.nv.global.init:
	.type		THREADS_IN_BLOCK,@object
	.size		THREADS_IN_BLOCK,(.L_0 - THREADS_IN_BLOCK)
THREADS_IN_BLOCK:
        /*0000*/ 	.byte	0x00, 0x04, 0x00, 0x00
.L_0:


//--------------------- .nv.shared.reserved.0     --------------------------
	.section	.nv.shared.reserved.0,"aw",@nobits
	.weak		__nv_reservedSMEM_offset_0_alias
	.size		__nv_reservedSMEM_offset_0_alias, 0, 64
	.other		__nv_reservedSMEM_offset_0_alias,@"STO_CUDA_RESERVED_SHARED STV_DEFAULT"
__nv_reservedSMEM_offset_0_alias:
	.zero		0
	.zero		64


//--------------------- .nv.constant0.odd_even_phase12 --------------------------
	.section	.nv.constant0.odd_even_phase12,"a",@progbits
	.sectionflags	@""
	.align	4
.nv.constant0.odd_even_phase12:
	.zero		916


//--------------------- .nv.constant0.odd_even_phase11 --------------------------
	.section	.nv.constant0.odd_even_phase11,"a",@progbits
	.sectionflags	@""
	.align	4
.nv.constant0.odd_even_phase11:
	.zero		912


//--------------------- SYMBOLS --------------------------

	.type		.nv.reservedSmem.offset0,@object
	.size		.nv.reservedSmem.offset0,0x4
